//
// Generated by NVIDIA NVVM Compiler
//
// Compiler Build ID: CL-36424714
// Cuda compilation tools, release 13.0, V13.0.88
// Based on NVVM 20.0.0
//

.version 9.0
.target sm_100
.address_size 64

	// .globl	_Z20conv_2D_simple_tiledPfS_iiii
.const .align 4 .b8 d_kernel[288];
// _ZZ20conv_2D_simple_tiledPfS_iiiiE9in_data_s has been demoted

.visible .entry _Z20conv_2D_simple_tiledPfS_iiii(
	.param .u64 .ptr .align 1 _Z20conv_2D_simple_tiledPfS_iiii_param_0,
	.param .u64 .ptr .align 1 _Z20conv_2D_simple_tiledPfS_iiii_param_1,
	.param .u32 _Z20conv_2D_simple_tiledPfS_iiii_param_2,
	.param .u32 _Z20conv_2D_simple_tiledPfS_iiii_param_3,
	.param .u32 _Z20conv_2D_simple_tiledPfS_iiii_param_4,
	.param .u32 _Z20conv_2D_simple_tiledPfS_iiii_param_5
)
{
	.reg .pred 	%p<95>;
	.reg .b32 	%r<116>;
	.reg .b32 	%f<89>;
	.reg .b64 	%rd<67>;
	// demoted variable
	.shared .align 4 .b8 _ZZ20conv_2D_simple_tiledPfS_iiiiE9in_data_s[2048];
	ld.param.u64 	%rd18, [_Z20conv_2D_simple_tiledPfS_iiii_param_0];
	ld.param.u32 	%r35, [_Z20conv_2D_simple_tiledPfS_iiii_param_2];
	ld.param.u32 	%r39, [_Z20conv_2D_simple_tiledPfS_iiii_param_3];
	ld.param.u32 	%r37, [_Z20conv_2D_simple_tiledPfS_iiii_param_4];
	cvta.to.global.u64 	%rd1, %rd18;
	mov.u32 	%r40, %ctaid.x;
	mov.u32 	%r41, %ntid.x;
	mul.lo.s32 	%r1, %r40, %r41;
	mov.u32 	%r2, %tid.x;
	add.s32 	%r3, %r1, %r2;
	mov.u32 	%r42, %ctaid.y;
	mov.u32 	%r4, %ntid.y;
	mul.lo.s32 	%r5, %r42, %r4;
	mov.u32 	%r6, %tid.y;
	add.s32 	%r43, %r5, %r6;
	setp.lt.s32 	%p4, %r3, %r37;
	setp.lt.s32 	%p5, %r43, %r39;
	and.pred  	%p1, %p4, %p5;
	not.pred 	%p6, %p1;
	@%p6 bra 	$L__BB0_13;
	ld.param.u32 	%r105, [_Z20conv_2D_simple_tiledPfS_iiii_param_5];
	cvt.s64.s32 	%rd2, %r105;
	setp.eq.s32 	%p7, %r105, 0;
	@%p7 bra 	$L__BB0_13;
	ld.param.u32 	%r106, [_Z20conv_2D_simple_tiledPfS_iiii_param_5];
	cvt.u64.u32 	%rd20, %r39;
	cvt.s64.s32 	%rd21, %r37;
	mul.lo.s64 	%rd3, %rd21, %rd20;
	mul.lo.s32 	%r44, %r39, %r3;
	cvt.s64.s32 	%rd22, %r44;
	cvt.u64.u32 	%rd23, %r43;
	add.s64 	%rd4, %rd22, %rd23;
	setp.lt.u32 	%p8, %r106, 8;
	mov.b64 	%rd65, 0;
	@%p8 bra 	$L__BB0_5;
	mov.b64 	%rd63, 0;
	shl.b32 	%r47, %r2, 3;
	add.s32 	%r48, %r47, %r6;
	mov.u32 	%r51, _ZZ20conv_2D_simple_tiledPfS_iiiiE9in_data_s;
	shl.b64 	%rd28, %rd3, 2;
	and.b64  	%rd65, %rd2, -8;
$L__BB0_4:
	.pragma "nounroll";
	mad.lo.s64 	%rd25, %rd3, %rd63, %rd4;
	shl.b64 	%rd26, %rd25, 2;
	add.s64 	%rd27, %rd1, %rd26;
	ld.global.f32 	%f28, [%rd27];
	cvt.u32.u64 	%r45, %rd63;
	shl.b32 	%r46, %r45, 6;
	add.s32 	%r49, %r48, %r46;
	shl.b32 	%r50, %r49, 2;
	add.s32 	%r52, %r51, %r50;
	st.shared.f32 	[%r52], %f28;
	add.s64 	%rd29, %rd27, %rd28;
	ld.global.f32 	%f29, [%rd29];
	st.shared.f32 	[%r52+256], %f29;
	add.s64 	%rd30, %rd29, %rd28;
	ld.global.f32 	%f30, [%rd30];
	st.shared.f32 	[%r52+512], %f30;
	add.s64 	%rd31, %rd30, %rd28;
	ld.global.f32 	%f31, [%rd31];
	st.shared.f32 	[%r52+768], %f31;
	add.s64 	%rd32, %rd31, %rd28;
	ld.global.f32 	%f32, [%rd32];
	st.shared.f32 	[%r52+1024], %f32;
	add.s64 	%rd33, %rd32, %rd28;
	ld.global.f32 	%f33, [%rd33];
	st.shared.f32 	[%r52+1280], %f33;
	add.s64 	%rd34, %rd33, %rd28;
	ld.global.f32 	%f34, [%rd34];
	st.shared.f32 	[%r52+1536], %f34;
	add.s64 	%rd35, %rd34, %rd28;
	ld.global.f32 	%f35, [%rd35];
	st.shared.f32 	[%r52+1792], %f35;
	add.s64 	%rd63, %rd63, 8;
	setp.ne.s64 	%p9, %rd63, %rd65;
	@%p9 bra 	$L__BB0_4;
$L__BB0_5:
	ld.param.u32 	%r107, [_Z20conv_2D_simple_tiledPfS_iiii_param_5];
	and.b32  	%r53, %r107, 7;
	setp.eq.s32 	%p10, %r53, 0;
	@%p10 bra 	$L__BB0_13;
	shl.b32 	%r54, %r2, 3;
	add.s32 	%r8, %r54, %r6;
	and.b64  	%rd36, %rd2, 7;
	add.s64 	%rd37, %rd36, -1;
	setp.lt.u64 	%p11, %rd37, 3;
	@%p11 bra 	$L__BB0_8;
	mad.lo.s64 	%rd38, %rd3, %rd65, %rd4;
	shl.b64 	%rd39, %rd38, 2;
	add.s64 	%rd40, %rd1, %rd39;
	ld.global.f32 	%f36, [%rd40];
	cvt.u32.u64 	%r55, %rd65;
	shl.b32 	%r56, %r55, 6;
	add.s32 	%r57, %r8, %r56;
	shl.b32 	%r58, %r57, 2;
	mov.u32 	%r59, _ZZ20conv_2D_simple_tiledPfS_iiiiE9in_data_s;
	add.s32 	%r60, %r59, %r58;
	st.shared.f32 	[%r60], %f36;
	shl.b64 	%rd41, %rd3, 2;
	add.s64 	%rd42, %rd40, %rd41;
	ld.global.f32 	%f37, [%rd42];
	st.shared.f32 	[%r60+256], %f37;
	add.s64 	%rd43, %rd42, %rd41;
	ld.global.f32 	%f38, [%rd43];
	st.shared.f32 	[%r60+512], %f38;
	add.s64 	%rd44, %rd43, %rd41;
	ld.global.f32 	%f39, [%rd44];
	st.shared.f32 	[%r60+768], %f39;
	add.s64 	%rd65, %rd65, 4;
$L__BB0_8:
	ld.param.u32 	%r108, [_Z20conv_2D_simple_tiledPfS_iiii_param_5];
	and.b32  	%r61, %r108, 3;
	setp.eq.s32 	%p12, %r61, 0;
	@%p12 bra 	$L__BB0_13;
	setp.eq.s32 	%p13, %r61, 1;
	@%p13 bra 	$L__BB0_11;
	mad.lo.s64 	%rd45, %rd3, %rd65, %rd4;
	shl.b64 	%rd46, %rd45, 2;
	add.s64 	%rd47, %rd1, %rd46;
	ld.global.f32 	%f40, [%rd47];
	cvt.u32.u64 	%r62, %rd65;
	shl.b32 	%r63, %r62, 6;
	add.s32 	%r64, %r8, %r63;
	shl.b32 	%r65, %r64, 2;
	mov.u32 	%r66, _ZZ20conv_2D_simple_tiledPfS_iiiiE9in_data_s;
	add.s32 	%r67, %r66, %r65;
	st.shared.f32 	[%r67], %f40;
	shl.b64 	%rd48, %rd3, 2;
	add.s64 	%rd49, %rd47, %rd48;
	ld.global.f32 	%f41, [%rd49];
	st.shared.f32 	[%r67+256], %f41;
	add.s64 	%rd65, %rd65, 2;
$L__BB0_11:
	ld.param.u32 	%r109, [_Z20conv_2D_simple_tiledPfS_iiii_param_5];
	and.b32  	%r68, %r109, 1;
	setp.eq.b32 	%p14, %r68, 1;
	not.pred 	%p15, %p14;
	@%p15 bra 	$L__BB0_13;
	mad.lo.s64 	%rd50, %rd3, %rd65, %rd4;
	shl.b64 	%rd51, %rd50, 2;
	add.s64 	%rd52, %rd1, %rd51;
	ld.global.f32 	%f42, [%rd52];
	cvt.u32.u64 	%r69, %rd65;
	shl.b32 	%r70, %r69, 6;
	add.s32 	%r71, %r8, %r70;
	shl.b32 	%r72, %r71, 2;
	mov.u32 	%r73, _ZZ20conv_2D_simple_tiledPfS_iiiiE9in_data_s;
	add.s32 	%r74, %r73, %r72;
	st.shared.f32 	[%r74], %f42;
$L__BB0_13:
	bar.sync 	0;
	add.s32 	%r9, %r5, %r4;
	shr.u32 	%r75, %r35, 31;
	add.s32 	%r76, %r35, %r75;
	shr.s32 	%r77, %r76, 1;
	neg.s32 	%r10, %r77;
	sub.s32 	%r11, %r43, %r77;
	mov.f32 	%f79, 0f00000000;
	@%p6 bra 	$L__BB0_55;
	ld.param.u32 	%r110, [_Z20conv_2D_simple_tiledPfS_iiii_param_5];
	setp.lt.s32 	%p17, %r110, 1;
	@%p17 bra 	$L__BB0_54;
	setp.lt.s32 	%p18, %r35, 1;
	add.s32 	%r12, %r10, %r2;
	add.s32 	%r13, %r10, %r6;
	@%p18 bra 	$L__BB0_54;
	and.b32  	%r14, %r35, 2147483644;
	add.s32 	%r15, %r10, %r3;
	mov.f32 	%f79, 0f00000000;
	mov.b32 	%r112, 0;
	mov.u64 	%rd58, d_kernel;
$L__BB0_17:
	mov.b32 	%r113, 0;
$L__BB0_18:
	setp.lt.u32 	%p19, %r35, 4;
	add.s32 	%r81, %r15, %r113;
	setp.gt.s32 	%p20, %r81, -1;
	setp.lt.s32 	%p21, %r81, %r37;
	and.pred  	%p2, %p20, %p21;
	setp.ge.s32 	%p22, %r81, %r1;
	mov.u32 	%r82, %ntid.x;
	add.s32 	%r83, %r1, %r82;
	setp.lt.s32 	%p23, %r81, %r83;
	and.pred  	%p3, %p22, %p23;
	mad.lo.s32 	%r84, %r112, %r37, %r81;
	mul.lo.s32 	%r18, %r84, %r39;
	mad.lo.s32 	%r85, %r112, %r35, %r113;
	mul.lo.s32 	%r19, %r85, %r35;
	add.s32 	%r86, %r12, %r113;
	shl.b32 	%r87, %r86, 3;
	shl.b32 	%r88, %r112, 6;
	add.s32 	%r89, %r13, %r88;
	add.s32 	%r20, %r89, %r87;
	mov.b32 	%r115, 0;
	@%p19 bra 	$L__BB0_37;
	mov.b32 	%r114, 0;
$L__BB0_20:
	add.s32 	%r22, %r11, %r114;
	setp.gt.s32 	%p24, %r22, -1;
	setp.lt.s32 	%p25, %r22, %r39;
	and.pred  	%p26, %p24, %p25;
	and.pred  	%p28, %p2, %p26;
	add.s32 	%r91, %r20, %r114;
	shl.b32 	%r92, %r91, 2;
	mov.u32 	%r93, _ZZ20conv_2D_simple_tiledPfS_iiiiE9in_data_s;
	add.s32 	%r23, %r93, %r92;
	add.s32 	%r94, %r22, %r18;
	mul.wide.s32 	%rd53, %r94, 4;
	add.s64 	%rd13, %rd1, %rd53;
	add.s32 	%r95, %r114, %r19;
	mul.wide.s32 	%rd54, %r95, 4;
	add.s64 	%rd14, %rd58, %rd54;
	not.pred 	%p29, %p28;
	@%p29 bra 	$L__BB0_24;
	setp.ge.s32 	%p30, %r22, %r5;
	and.pred  	%p31, %p3, %p30;
	setp.lt.s32 	%p32, %r22, %r9;
	and.pred  	%p33, %p31, %p32;
	@%p33 bra 	$L__BB0_23;
	ld.global.f32 	%f47, [%rd13];
	ld.const.f32 	%f48, [%rd14];
	fma.rn.f32 	%f79, %f47, %f48, %f79;
	bra.uni 	$L__BB0_24;
$L__BB0_23:
	ld.shared.f32 	%f49, [%r23];
	ld.const.f32 	%f50, [%rd14];
	fma.rn.f32 	%f79, %f49, %f50, %f79;
$L__BB0_24:
	add.s32 	%r24, %r22, 1;
	setp.gt.s32 	%p34, %r24, -1;
	setp.lt.s32 	%p35, %r24, %r39;
	and.pred  	%p36, %p34, %p35;
	and.pred  	%p37, %p2, %p36;
	not.pred 	%p38, %p37;
	@%p38 bra 	$L__BB0_28;
	setp.ge.s32 	%p39, %r24, %r5;
	and.pred  	%p40, %p3, %p39;
	setp.lt.s32 	%p41, %r24, %r9;
	and.pred  	%p42, %p40, %p41;
	@%p42 bra 	$L__BB0_27;
	ld.global.f32 	%f51, [%rd13+4];
	ld.const.f32 	%f52, [%rd14+4];
	fma.rn.f32 	%f79, %f51, %f52, %f79;
	bra.uni 	$L__BB0_28;
$L__BB0_27:
	ld.shared.f32 	%f53, [%r23+4];
	ld.const.f32 	%f54, [%rd14+4];
	fma.rn.f32 	%f79, %f53, %f54, %f79;
$L__BB0_28:
	add.s32 	%r25, %r22, 2;
	setp.gt.s32 	%p43, %r25, -1;
	setp.lt.s32 	%p44, %r25, %r39;
	and.pred  	%p45, %p43, %p44;
	and.pred  	%p46, %p2, %p45;
	not.pred 	%p47, %p46;
	@%p47 bra 	$L__BB0_32;
	setp.ge.s32 	%p48, %r25, %r5;
	and.pred  	%p49, %p3, %p48;
	setp.lt.s32 	%p50, %r25, %r9;
	and.pred  	%p51, %p49, %p50;
	@%p51 bra 	$L__BB0_31;
	ld.global.f32 	%f55, [%rd13+8];
	ld.const.f32 	%f56, [%rd14+8];
	fma.rn.f32 	%f79, %f55, %f56, %f79;
	bra.uni 	$L__BB0_32;
$L__BB0_31:
	ld.shared.f32 	%f57, [%r23+8];
	ld.const.f32 	%f58, [%rd14+8];
	fma.rn.f32 	%f79, %f57, %f58, %f79;
$L__BB0_32:
	add.s32 	%r26, %r22, 3;
	setp.gt.s32 	%p52, %r26, -1;
	setp.lt.s32 	%p53, %r26, %r39;
	and.pred  	%p54, %p52, %p53;
	and.pred  	%p55, %p2, %p54;
	not.pred 	%p56, %p55;
	@%p56 bra 	$L__BB0_36;
	setp.ge.s32 	%p57, %r26, %r5;
	and.pred  	%p58, %p3, %p57;
	setp.lt.s32 	%p59, %r26, %r9;
	and.pred  	%p60, %p58, %p59;
	@%p60 bra 	$L__BB0_35;
	ld.global.f32 	%f59, [%rd13+12];
	ld.const.f32 	%f60, [%rd14+12];
	fma.rn.f32 	%f79, %f59, %f60, %f79;
	bra.uni 	$L__BB0_36;
$L__BB0_35:
	ld.shared.f32 	%f61, [%r23+12];
	ld.const.f32 	%f62, [%rd14+12];
	fma.rn.f32 	%f79, %f61, %f62, %f79;
$L__BB0_36:
	add.s32 	%r114, %r114, 4;
	setp.ne.s32 	%p61, %r114, %r14;
	mov.u32 	%r115, %r14;
	@%p61 bra 	$L__BB0_20;
$L__BB0_37:
	and.b32  	%r96, %r35, 3;
	setp.eq.s32 	%p62, %r96, 0;
	@%p62 bra 	$L__BB0_52;
	add.s32 	%r29, %r11, %r115;
	setp.gt.s32 	%p63, %r29, -1;
	setp.lt.s32 	%p64, %r29, %r39;
	and.pred  	%p65, %p63, %p64;
	and.pred  	%p67, %p2, %p65;
	add.s32 	%r97, %r20, %r115;
	shl.b32 	%r98, %r97, 2;
	mov.u32 	%r99, _ZZ20conv_2D_simple_tiledPfS_iiiiE9in_data_s;
	add.s32 	%r30, %r99, %r98;
	add.s32 	%r100, %r29, %r18;
	mul.wide.s32 	%rd56, %r100, 4;
	add.s64 	%rd15, %rd1, %rd56;
	add.s32 	%r101, %r115, %r19;
	mul.wide.s32 	%rd57, %r101, 4;
	add.s64 	%rd16, %rd58, %rd57;
	not.pred 	%p68, %p67;
	@%p68 bra 	$L__BB0_42;
	setp.ge.s32 	%p69, %r29, %r5;
	and.pred  	%p70, %p3, %p69;
	setp.lt.s32 	%p71, %r29, %r9;
	and.pred  	%p72, %p70, %p71;
	@%p72 bra 	$L__BB0_41;
	ld.global.f32 	%f63, [%rd15];
	ld.const.f32 	%f64, [%rd16];
	fma.rn.f32 	%f79, %f63, %f64, %f79;
	bra.uni 	$L__BB0_42;
$L__BB0_41:
	ld.shared.f32 	%f65, [%r30];
	ld.const.f32 	%f66, [%rd16];
	fma.rn.f32 	%f79, %f65, %f66, %f79;
$L__BB0_42:
	setp.eq.s32 	%p73, %r96, 1;
	@%p73 bra 	$L__BB0_52;
	add.s32 	%r31, %r29, 1;
	setp.gt.s32 	%p74, %r31, -1;
	setp.lt.s32 	%p75, %r31, %r39;
	and.pred  	%p76, %p74, %p75;
	and.pred  	%p77, %p2, %p76;
	not.pred 	%p78, %p77;
	@%p78 bra 	$L__BB0_47;
	setp.ge.s32 	%p79, %r31, %r5;
	and.pred  	%p80, %p3, %p79;
	setp.lt.s32 	%p81, %r31, %r9;
	and.pred  	%p82, %p80, %p81;
	@%p82 bra 	$L__BB0_46;
	ld.global.f32 	%f67, [%rd15+4];
	ld.const.f32 	%f68, [%rd16+4];
	fma.rn.f32 	%f79, %f67, %f68, %f79;
	bra.uni 	$L__BB0_47;
$L__BB0_46:
	ld.shared.f32 	%f69, [%r30+4];
	ld.const.f32 	%f70, [%rd16+4];
	fma.rn.f32 	%f79, %f69, %f70, %f79;
$L__BB0_47:
	setp.eq.s32 	%p83, %r96, 2;
	@%p83 bra 	$L__BB0_52;
	add.s32 	%r32, %r29, 2;
	setp.gt.s32 	%p84, %r32, -1;
	setp.lt.s32 	%p85, %r32, %r39;
	and.pred  	%p86, %p84, %p85;
	and.pred  	%p87, %p2, %p86;
	not.pred 	%p88, %p87;
	@%p88 bra 	$L__BB0_52;
	setp.ge.s32 	%p89, %r32, %r5;
	and.pred  	%p90, %p3, %p89;
	setp.lt.s32 	%p91, %r32, %r9;
	and.pred  	%p92, %p90, %p91;
	@%p92 bra 	$L__BB0_51;
	ld.global.f32 	%f71, [%rd15+8];
	ld.const.f32 	%f72, [%rd16+8];
	fma.rn.f32 	%f79, %f71, %f72, %f79;
	bra.uni 	$L__BB0_52;
$L__BB0_51:
	ld.shared.f32 	%f73, [%r30+8];
	ld.const.f32 	%f74, [%rd16+8];
	fma.rn.f32 	%f79, %f73, %f74, %f79;
$L__BB0_52:
	add.s32 	%r113, %r113, 1;
	setp.ne.s32 	%p93, %r113, %r35;
	@%p93 bra 	$L__BB0_18;
	ld.param.u32 	%r111, [_Z20conv_2D_simple_tiledPfS_iiii_param_5];
	add.s32 	%r112, %r112, 1;
	setp.ne.s32 	%p94, %r112, %r111;
	@%p94 bra 	$L__BB0_17;
$L__BB0_54:
	ld.param.u64 	%rd62, [_Z20conv_2D_simple_tiledPfS_iiii_param_1];
	mad.lo.s32 	%r104, %r39, %r3, %r43;
	cvta.to.global.u64 	%rd59, %rd62;
	mul.wide.s32 	%rd60, %r104, 4;
	add.s64 	%rd61, %rd59, %rd60;
	st.global.f32 	[%rd61], %f79;
$L__BB0_55:
	ret;

}


// ===== COMPILED SASS (sm_100) =====

	.target	sm_100

	.elftype	@"ET_EXEC"


//--------------------- .note.nv.tkinfo           --------------------------
	.section	.note.nv.tkinfo,"",@"SHT_NOTE"
	.sectionflags	@"SHF_NOTE_NV_TKINFO"
	.tkinfo
        /*0018*/ 	.word	0x00000002
        /*0030*/ 	.string	""
        /*0030*/ 	.string	"ptxas"
        /*0030*/ 	.string	"Cuda compilation tools, release 13.0, V13.0.88"
        /*0030*/ 	.string	"Build cuda_13.0.r13.0/compiler.36424714_0"
        /*0030*/ 	.string	"-arch sm_100 -m 64 "



//--------------------- .note.nv.cuinfo           --------------------------
	.section	.note.nv.cuinfo,"",@"SHT_NOTE"
	.sectionflags	@"SHF_NOTE_NV_CUINFO"
        /*0018*/ 	.short	0x0002
        /*001a*/ 	.short	0x0064
        /*001c*/ 	.short	0x0082
	.zero		2


//--------------------- .nv.info                  --------------------------
	.section	.nv.info,"",@"SHT_CUDA_INFO"
	.align	4


	//----- nvinfo : EIATTR_REGCOUNT
	.align		4
        /*0000*/ 	.byte	0x04, 0x2f
        /*0002*/ 	.short	(.L_2 - .L_1)
	.align		4
.L_1:
        /*0004*/ 	.word	index@(_Z20conv_2D_simple_tiledPfS_iiii)
        /*0008*/ 	.word	0x00000020


	//----- nvinfo : EIATTR_FRAME_SIZE
	.align		4
.L_2:
        /*000c*/ 	.byte	0x04, 0x11
        /*000e*/ 	.short	(.L_4 - .L_3)
	.align		4
.L_3:
        /*0010*/ 	.word	index@(_Z20conv_2D_simple_tiledPfS_iiii)
        /*0014*/ 	.word	0x00000000


	//----- nvinfo : EIATTR_MIN_STACK_SIZE
	.align		4
.L_4:
        /*0018*/ 	.byte	0x04, 0x12
        /*001a*/ 	.short	(.L_6 - .L_5)
	.align		4
.L_5:
        /*001c*/ 	.word	index@(_Z20conv_2D_simple_tiledPfS_iiii)
        /*0020*/ 	.word	0x00000000
.L_6:


//--------------------- .nv.compat                --------------------------
	.section	.nv.compat,"",@"SHT_CUDA_COMPAT_INFO"
	.align	4
        /*0000*/ 	.byte	0x02, 0x09, 0x00, 0x00, 0x02, 0x02, 0x01, 0x00, 0x02, 0x05, 0x05, 0x00, 0x03, 0x07, 0x01, 0x01
        /*0010*/ 	.byte	0x02, 0x03, 0x00, 0x00, 0x02, 0x06, 0x01, 0x00, 0x04, 0x0b, 0x08, 0x00, 0x09, 0x00, 0x00, 0x00
        /*0020*/ 	.byte	0x00, 0x00, 0x00, 0x00


//--------------------- .nv.info._Z20conv_2D_simple_tiledPfS_iiii --------------------------
	.section	.nv.info._Z20conv_2D_simple_tiledPfS_iiii,"",@"SHT_CUDA_INFO"
	.sectionflags	@""
	.align	4


	//----- nvinfo : EIATTR_CUDA_API_VERSION
	.align		4
        /*0000*/ 	.byte	0x04, 0x37
        /*0002*/ 	.short	(.L_8 - .L_7)
.L_7:
        /*0004*/ 	.word	0x00000082


	//----- nvinfo : EIATTR_KPARAM_INFO
	.align		4
.L_8:
        /*0008*/ 	.byte	0x04, 0x17
        /*000a*/ 	.short	(.L_10 - .L_9)
.L_9:
        /*000c*/ 	.word	0x00000000
        /*0010*/ 	.short	0x0005
        /*0012*/ 	.short	0x001c
        /*0014*/ 	.byte	0x00, 0xf0, 0x11, 0x00


	//----- nvinfo : EIATTR_KPARAM_INFO
	.align		4
.L_10:
        /*0018*/ 	.byte	0x04, 0x17
        /*001a*/ 	.short	(.L_12 - .L_11)
.L_11:
        /*001c*/ 	.word	0x00000000
        /*0020*/ 	.short	0x0004
        /*0022*/ 	.short	0x0018
        /*0024*/ 	.byte	0x00, 0xf0, 0x11, 0x00


	//----- nvinfo : EIATTR_KPARAM_INFO
	.align		4
.L_12:
        /*0028*/ 	.byte	0x04, 0x17
        /*002a*/ 	.short	(.L_14 - .L_13)
.L_13:
        /*002c*/ 	.word	0x00000000
        /*0030*/ 	.short	0x0003
        /*0032*/ 	.short	0x0014
        /*0034*/ 	.byte	0x00, 0xf0, 0x11, 0x00


	//----- nvinfo : EIATTR_KPARAM_INFO
	.align		4
.L_14:
        /*0038*/ 	.byte	0x04, 0x17
        /*003a*/ 	.short	(.L_16 - .L_15)
.L_15:
        /*003c*/ 	.word	0x00000000
        /*0040*/ 	.short	0x0002
        /*0042*/ 	.short	0x0010
        /*0044*/ 	.byte	0x00, 0xf0, 0x11, 0x00


	//----- nvinfo : EIATTR_KPARAM_INFO
	.align		4
.L_16:
        /*0048*/ 	.byte	0x04, 0x17
        /*004a*/ 	.short	(.L_18 - .L_17)
.L_17:
        /*004c*/ 	.word	0x00000000
        /*0050*/ 	.short	0x0001
        /*0052*/ 	.short	0x0008
        /*0054*/ 	.byte	0x00, 0xf5, 0x21, 0x00


	//----- nvinfo : EIATTR_KPARAM_INFO
	.align		4
.L_18:
        /*0058*/ 	.byte	0x04, 0x17
        /*005a*/ 	.short	(.L_20 - .L_19)
.L_19:
        /*005c*/ 	.word	0x00000000
        /*0060*/ 	.short	0x0000
        /*0062*/ 	.short	0x0000
        /*0064*/ 	.byte	0x00, 0xf5, 0x21, 0x00


	//----- nvinfo : EIATTR_SPARSE_MMA_MASK
	.align		4
.L_20:
        /*0068*/ 	.byte	0x03, 0x50
        /*006a*/ 	.short	0x0000


	//----- nvinfo : EIATTR_MAXREG_COUNT
	.align		4
        /*006c*/ 	.byte	0x03, 0x1b
        /*006e*/ 	.short	0x00ff


	//----- nvinfo : EIATTR_NUM_BARRIERS
	.align		4
        /*0070*/ 	.byte	0x02, 0x4c
        /*0072*/ 	.byte	0x01
	.zero		1


	//----- nvinfo : EIATTR_MERCURY_ISA_VERSION
	.align		4
        /*0074*/ 	.byte	0x03, 0x5f
        /*0076*/ 	.short	0x0101


	//----- nvinfo : EIATTR_VRC_CTA_INIT_COUNT
	.align		4
        /*0078*/ 	.byte	0x02, 0x4a
	.zero		1
	.zero		1


	//----- nvinfo : EIATTR_EXIT_INSTR_OFFSETS
	.align		4
        /*007c*/ 	.byte	0x04, 0x1c
        /*007e*/ 	.short	(.L_22 - .L_21)


	//   ....[0]....
.L_21:
        /*0080*/ 	.word	0x00000aa0


	//   ....[1]....
        /*0084*/ 	.word	0x00001750


	//----- nvinfo : EIATTR_CRS_STACK_SIZE
	.align		4
.L_22:
        /*0088*/ 	.byte	0x04, 0x1e
        /*008a*/ 	.short	(.L_24 - .L_23)
.L_23:
        /*008c*/ 	.word	0x00000000


	//----- nvinfo : EIATTR_CBANK_PARAM_SIZE
	.align		4
.L_24:
        /*0090*/ 	.byte	0x03, 0x19
        /*0092*/ 	.short	0x0020


	//----- nvinfo : EIATTR_PARAM_CBANK
	.align		4
        /*0094*/ 	.byte	0x04, 0x0a
        /*0096*/ 	.short	(.L_26 - .L_25)
	.align		4
.L_25:
        /*0098*/ 	.word	index@(.nv.constant0._Z20conv_2D_simple_tiledPfS_iiii)
        /*009c*/ 	.short	0x0380
        /*009e*/ 	.short	0x0020


	//----- nvinfo : EIATTR_SW_WAR
	.align		4
.L_26:
        /*00a0*/ 	.byte	0x04, 0x36
        /*00a2*/ 	.short	(.L_28 - .L_27)
.L_27:
        /*00a4*/ 	.word	0x00000008
.L_28:


//--------------------- .nv.callgraph             --------------------------
	.section	.nv.callgraph,"",@"SHT_CUDA_CALLGRAPH"
	.align	4
	.sectionentsize	8
	.align		4
        /*0000*/ 	.word	0x00000000
	.align		4
        /*0004*/ 	.word	0xffffffff
	.align		4
        /*0008*/ 	.word	0x00000000
	.align		4
        /*000c*/ 	.word	0xfffffffe
	.align		4
        /*0010*/ 	.word	0x00000000
	.align		4
        /*0014*/ 	.word	0xfffffffd
	.align		4
        /*0018*/ 	.word	0x00000000
	.align		4
        /*001c*/ 	.word	0xfffffffc


//--------------------- .nv.constant3             --------------------------
	.section	.nv.constant3,"a",@progbits
	.align	4
.nv.constant3:
	.type		d_kernel,@object
	.size		d_kernel,(.L_0 - d_kernel)
d_kernel:
	.zero		288
.L_0:


//--------------------- .text._Z20conv_2D_simple_tiledPfS_iiii --------------------------
	.section	.text._Z20conv_2D_simple_tiledPfS_iiii,"ax",@progbits
	.align	128
        .global         _Z20conv_2D_simple_tiledPfS_iiii
        .type           _Z20conv_2D_simple_tiledPfS_iiii,@function
        .size           _Z20conv_2D_simple_tiledPfS_iiii,(.L_x_33 - _Z20conv_2D_simple_tiledPfS_iiii)
        .other          _Z20conv_2D_simple_tiledPfS_iiii,@"STO_CUDA_ENTRY STV_DEFAULT"
_Z20conv_2D_simple_tiledPfS_iiii:
.text._Z20conv_2D_simple_tiledPfS_iiii:
[----:B------:R-:W-:Y:S01]  /*0000*/  LDC R1, c[0x0][0x37c] ;  /* 0x0000df00ff017b82 */ /* 0x000fe20000000800 */
[----:B------:R-:W0:Y:S07]  /*0010*/  S2R R0, SR_TID.Y ;  /* 0x0000000000007919 */ /* 0x000e2e0000002200 */
[----:B------:R-:W1:Y:S01]  /*0020*/  S2UR UR7, SR_CTAID.Y ;  /* 0x00000000000779c3 */ /* 0x000e620000002600 */
[----:B------:R-:W2:Y:S01]  /*0030*/  LDCU UR4, c[0x0][0x360] ;  /* 0x00006c00ff0477ac */ /* 0x000ea20008000800 */
[----:B------:R-:W-:Y:S01]  /*0040*/  BSSY.RECONVERGENT B0, `(.L_x_0) ;  /* 0x00000a4000007945 */ /* 0x000fe20003800200 */
[----:B------:R-:W3:Y:S01]  /*0050*/  S2R R3, SR_TID.X ;  /* 0x0000000000037919 */ /* 0x000ee20000002100 */
[----:B------:R-:W1:Y:S04]  /*0060*/  LDCU UR14, c[0x0][0x364] ;  /* 0x00006c80ff0e77ac */ /* 0x000e680008000800 */
[----:B------:R-:W2:Y:S01]  /*0070*/  S2UR UR6, SR_CTAID.X ;  /* 0x00000000000679c3 */ /* 0x000ea20000002500 */
[----:B------:R-:W4:Y:S01]  /*0080*/  LDCU UR8, c[0x0][0x394] ;  /* 0x00007280ff0877ac */ /* 0x000f220008000800 */
[----:B------:R-:W0:Y:S06]  /*0090*/  LDCU.64 UR12, c[0x0][0x358] ;  /* 0x00006b00ff0c77ac */ /* 0x000e2c0008000a00 */
[----:B------:R-:W5:Y:S01]  /*00a0*/  LDC.64 R6, c[0x0][0x398] ;  /* 0x0000e600ff067b82 */ /* 0x000f620000000a00 */
[----:B-1----:R-:W-:-:S06]  /*00b0*/  UIMAD UR7, UR7, UR14, URZ ;  /* 0x0000000e070772a4 */ /* 0x002fcc000f8e02ff */
[----:B0-----:R-:W-:Y:S01]  /*00c0*/  VIADD R2, R0, UR7 ;  /* 0x0000000700027c36 */ /* 0x001fe20008000000 */
[----:B--2---:R-:W-:-:S04]  /*00d0*/  UIMAD UR6, UR6, UR4, URZ ;  /* 0x00000004060672a4 */ /* 0x004fc8000f8e02ff */
[----:B----4-:R-:W-:Y:S02]  /*00e0*/  ISETP.GE.AND P0, PT, R2, UR8, PT ;  /* 0x0000000802007c0c */ /* 0x010fe4000bf06270 */
[----:B---3--:R-:W-:-:S05]  /*00f0*/  VIADD R5, R3, UR6 ;  /* 0x0000000603057c36 */ /* 0x008fca0008000000 */
[----:B-----5:R-:W-:-:S04]  /*0100*/  ISETP.LT.AND P0, PT, R5, R6, !P0 ;  /* 0x000000060500720c */ /* 0x020fc80004701270 */
[----:B------:R-:W-:-:S13]  /*0110*/  ISETP.EQ.OR P1, PT, R7, RZ, !P0 ;  /* 0x000000ff0700720c */ /* 0x000fda0004722670 */
[----:B------:R-:W-:Y:S05]  /*0120*/  @P1 BRA `(.L_x_1) ;  /* 0x0000000800541947 */ /* 0x000fea0003800000 */
[----:B------:R-:W-:Y:S01]  /*0130*/  ISETP.GE.U32.AND P1, PT, R7, 0x8, PT ;  /* 0x000000080700780c */ /* 0x000fe20003f26070 */
[----:B------:R-:W-:Y:S01]  /*0140*/  IMAD R11, R5, UR8, RZ ;  /* 0x00000008050b7c24 */ /* 0x000fe2000f8e02ff */
[----:B------:R-:W-:Y:S01]  /*0150*/  SHF.R.S32.HI R4, RZ, 0x1f, R6 ;  /* 0x0000001fff047819 */ /* 0x000fe20000011406 */
[----:B------:R-:W-:Y:S01]  /*0160*/  IMAD.WIDE.U32 R12, R6, UR8, RZ ;  /* 0x00000008060c7c25 */ /* 0x000fe2000f8e00ff */
[----:B------:R-:W-:Y:S02]  /*0170*/  LOP3.LUT P2, RZ, R7, 0x7, RZ, 0xc0, !PT ;  /* 0x0000000707ff7812 */ /* 0x000fe4000784c0ff */
[----:B------:R-:W-:Y:S01]  /*0180*/  IADD3 R14, P3, PT, R2, R11, RZ ;  /* 0x0000000b020e7210 */ /* 0x000fe20007f7e0ff */
[----:B------:R-:W-:Y:S02]  /*0190*/  IMAD R9, R4, UR8, RZ ;  /* 0x0000000804097c24 */ /* 0x000fe4000f8e02ff */
[----:B------:R-:W-:Y:S01]  /*01a0*/  IMAD.MOV.U32 R4, RZ, RZ, RZ ;  /* 0x000000ffff047224 */ /* 0x000fe200078e00ff */
[----:B------:R-:W-:Y:S01]  /*01b0*/  LEA.HI.X.SX32 R15, R11, RZ, 0x1, P3 ;  /* 0x000000ff0b0f7211 */ /* 0x000fe200018f0eff */
[----:B------:R-:W-:-:S02]  /*01c0*/  IMAD.MOV.U32 R6, RZ, RZ, RZ ;  /* 0x000000ffff067224 */ /* 0x000fc400078e00ff */
[----:B------:R-:W-:Y:S01]  /*01d0*/  IMAD.IADD R9, R13, 0x1, R9 ;  /* 0x000000010d097824 */ /* 0x000fe200078e0209 */
[----:B------:R-:W-:Y:S06]  /*01e0*/  @!P1 BRA `(.L_x_2) ;  /* 0x0000000000d89947 */ /* 0x000fec0003800000 */
[----:B------:R-:W0:Y:S01]  /*01f0*/  S2UR UR5, SR_CgaCtaId ;  /* 0x00000000000579c3 */ /* 0x000e220000008800 */
[----:B------:R-:W-:Y:S01]  /*0200*/  SHF.R.S32.HI R6, RZ, 0x1f, R7 ;  /* 0x0000001fff067819 */ /* 0x000fe20000011407 */
[----:B------:R-:W-:Y:S01]  /*0210*/  IMAD R8, R3, 0x8, R0 ;  /* 0x0000000803087824 */ /* 0x000fe200078e0200 */
[C---:B------:R-:W-:Y:S01]  /*0220*/  SHF.L.U64.HI R10, R12.reuse, 0x2, R9 ;  /* 0x000000020c0a7819 */ /* 0x040fe20000010209 */
[----:B------:R-:W-:Y:S01]  /*0230*/  IMAD.SHL.U32 R11, R12, 0x4, RZ ;  /* 0x000000040c0b7824 */ /* 0x000fe200078e00ff */
[----:B------:R-:W-:Y:S01]  /*0240*/  LOP3.LUT R4, R7, 0xfffffff8, RZ, 0xc0, !PT ;  /* 0xfffffff807047812 */ /* 0x000fe200078ec0ff */
[----:B------:R-:W-:Y:S01]  /*0250*/  IMAD.MOV.U32 R27, RZ, RZ, RZ ;  /* 0x000000ffff1b7224 */ /* 0x000fe200078e00ff */
[----:B------:R-:W-:Y:S01]  /*0260*/  UMOV UR4, 0x400 ;  /* 0x0000040000047882 */ /* 0x000fe20000000000 */
[----:B------:R-:W-:Y:S01]  /*0270*/  IMAD.MOV.U32 R25, RZ, RZ, RZ ;  /* 0x000000ffff197224 */ /* 0x000fe200078e00ff */
[----:B------:R-:W1:Y:S01]  /*0280*/  LDCU.64 UR10, c[0x0][0x380] ;  /* 0x00007000ff0a77ac */ /* 0x000e620008000a00 */
[----:B0-----:R-:W-:-:S12]  /*0290*/  ULEA UR4, UR5, UR4, 0x18 ;  /* 0x0000000405047291 */ /* 0x001fd8000f8ec0ff */
.L_x_3:
[----:B0-----:R-:W-:Y:S02]  /*02a0*/  IMAD R16, R9, R27, RZ ;  /* 0x0000001b09107224 */ /* 0x001fe400078e02ff */
[----:B------:R-:W-:-:S04]  /*02b0*/  IMAD.WIDE.U32 R18, R27, R12, R14 ;  /* 0x0000000c1b127225 */ /* 0x000fc800078e000e */
[----:B------:R-:W-:Y:S01]  /*02c0*/  IMAD R17, R25, R12, R16 ;  /* 0x0000000c19117224 */ /* 0x000fe200078e0210 */
[----:B-1----:R-:W-:-:S03]  /*02d0*/  LEA R16, P1, R18, UR10, 0x2 ;  /* 0x0000000a12107c11 */ /* 0x002fc6000f8210ff */
[----:B------:R-:W-:-:S05]  /*02e0*/  IMAD.IADD R17, R19, 0x1, R17 ;  /* 0x0000000113117824 */ /* 0x000fca00078e0211 */
[----:B------:R-:W-:Y:S02]  /*02f0*/  LEA.HI.X R17, R18, UR11, R17, 0x2, P1 ;  /* 0x0000000b12117c11 */ /* 0x000fe400088f1411 */
[----:B------:R-:W-:-:S03]  /*0300*/  IADD3 R18, P1, PT, R16, R11, RZ ;  /* 0x0000000b10127210 */ /* 0x000fc60007f3e0ff */
[----:B------:R-:W2:Y:S02]  /*0310*/  LDG.E R16, desc[UR12][R16.64] ;  /* 0x0000000c10107981 */ /* 0x000ea4000c1e1900 */
[----:B------:R-:W-:-:S05]  /*0320*/  IMAD.X R19, R17, 0x1, R10, P1 ;  /* 0x0000000111137824 */ /* 0x000fca00008e060a */
[----:B------:R0:W3:Y:S01]  /*0330*/  LDG.E R28, desc[UR12][R18.64] ;  /* 0x0000000c121c7981 */ /* 0x0000e2000c1e1900 */
[----:B------:R-:W-:Y:S01]  /*0340*/  IMAD R29, R27, 0x40, R8 ;  /* 0x000000401b1d7824 */ /* 0x000fe200078e0208 */
[----:B0-----:R-:W-:-:S05]  /*0350*/  IADD3 R18, P1, PT, R18, R11, RZ ;  /* 0x0000000b12127210 */ /* 0x001fca0007f3e0ff */
[--C-:B------:R-:W-:Y:S01]  /*0360*/  IMAD.X R19, R19, 0x1, R10.reuse, P1 ;  /* 0x0000000113137824 */ /* 0x100fe200008e060a */
[-C--:B------:R-:W-:Y:S02]  /*0370*/  IADD3 R22, P1, PT, R18, R11.reuse, RZ ;  /* 0x0000000b12167210 */ /* 0x080fe40007f3e0ff */
[----:B------:R-:W-:Y:S02]  /*0380*/  LEA R29, R29, UR4, 0x2 ;  /* 0x000000041d1d7c11 */ /* 0x000fe4000f8e10ff */
[----:B------:R0:W4:Y:S01]  /*0390*/  LDG.E R24, desc[UR12][R18.64] ;  /* 0x0000000c12187981 */ /* 0x000122000c1e1900 */
[----:B------:R-:W-:Y:S01]  /*03a0*/  IMAD.X R23, R19, 0x1, R10, P1 ;  /* 0x0000000113177824 */ /* 0x000fe200008e060a */
[----:B------:R-:W-:-:S04]  /*03b0*/  IADD3 R20, P1, PT, R22, R11, RZ ;  /* 0x0000000b16147210 */ /* 0x000fc80007f3e0ff */
[----:B------:R1:W5:Y:S01]  /*03c0*/  LDG.E R26, desc[UR12][R22.64] ;  /* 0x0000000c161a7981 */ /* 0x000362000c1e1900 */
[----:B------:R-:W-:-:S03]  /*03d0*/  IMAD.X R21, R23, 0x1, R10, P1 ;  /* 0x0000000117157824 */ /* 0x000fc600008e060a */
[----:B--2---:R2:W-:Y:S02]  /*03e0*/  STS [R29], R16 ;  /* 0x000000101d007388 */ /* 0x0045e40000000800 */
[-C--:B--2---:R-:W-:Y:S02]  /*03f0*/  IADD3 R16, P1, PT, R20, R11.reuse, RZ ;  /* 0x0000000b14107210 */ /* 0x084fe40007f3e0ff */
[----:B------:R-:W2:Y:S03]  /*0400*/  LDG.E R20, desc[UR12][R20.64] ;  /* 0x0000000c14147981 */ /* 0x000ea6000c1e1900 */
[----:B------:R-:W-:Y:S01]  /*0410*/  IMAD.X R17, R21, 0x1, R10, P1 ;  /* 0x0000000115117824 */ /* 0x000fe200008e060a */
[----:B0-----:R-:W-:-:S04]  /*0420*/  IADD3 R18, P1, PT, R16, R11, RZ ;  /* 0x0000000b10127210 */ /* 0x001fc80007f3e0ff */
[----:B------:R-:W2:Y:S01]  /*0430*/  LDG.E R16, desc[UR12][R16.64] ;  /* 0x0000000c10107981 */ /* 0x000ea2000c1e1900 */
[----:B------:R-:W-:Y:S01]  /*0440*/  IMAD.X R19, R17, 0x1, R10, P1 ;  /* 0x0000000111137824 */ /* 0x000fe200008e060a */
[----:B-1----:R-:W-:-:S04]  /*0450*/  IADD3 R22, P1, PT, R18, R11, RZ ;  /* 0x0000000b12167210 */ /* 0x002fc80007f3e0ff */
[----:B------:R-:W2:Y:S01]  /*0460*/  LDG.E R18, desc[UR12][R18.64] ;  /* 0x0000000c12127981 */ /* 0x000ea2000c1e1900 */
[----:B------:R-:W-:-:S05]  /*0470*/  IMAD.X R23, R19, 0x1, R10, P1 ;  /* 0x0000000113177824 */ /* 0x000fca00008e060a */
[----:B------:R-:W2:Y:S01]  /*0480*/  LDG.E R22, desc[UR12][R22.64] ;  /* 0x0000000c16167981 */ /* 0x000ea2000c1e1900 */
[----:B------:R-:W-:-:S03]  /*0490*/  IADD3 R27, P1, PT, R27, 0x8, RZ ;  /* 0x000000081b1b7810 */ /* 0x000fc60007f3e0ff */
[----:B---3--:R0:W-:Y:S02]  /*04a0*/  STS [R29+0x100], R28 ;  /* 0x0001001c1d007388 */ /* 0x0081e40000000800 */
[----:B------:R-:W-:Y:S01]  /*04b0*/  IMAD.X R25, RZ, RZ, R25, P1 ;  /* 0x000000ffff197224 */ /* 0x000fe200008e0619 */
[----:B------:R-:W-:Y:S01]  /*04c0*/  ISETP.NE.U32.AND P1, PT, R27, R4, PT ;  /* 0x000000041b00720c */ /* 0x000fe20003f25070 */
[----:B----4-:R0:W-:Y:S04]  /*04d0*/  STS [R29+0x200], R24 ;  /* 0x000200181d007388 */ /* 0x0101e80000000800 */
[----:B-----5:R0:W-:Y:S01]  /*04e0*/  STS [R29+0x300], R26 ;  /* 0x0003001a1d007388 */ /* 0x0201e20000000800 */
[----:B------:R-:W-:-:S03]  /*04f0*/  ISETP.NE.AND.EX P1, PT, R25, R6, PT, P1 ;  /* 0x000000061900720c */ /* 0x000fc60003f25310 */
[----:B--2---:R0:W-:Y:S04]  /*0500*/  STS [R29+0x400], R20 ;  /* 0x000400141d007388 */ /* 0x0041e80000000800 */
[----:B------:R0:W-:Y:S04]  /*0510*/  STS [R29+0x500], R16 ;  /* 0x000500101d007388 */ /* 0x0001e80000000800 */
[----:B------:R0:W-:Y:S04]  /*0520*/  STS [R29+0x600], R18 ;  /* 0x000600121d007388 */ /* 0x0001e80000000800 */
[----:B------:R0:W-:Y:S01]  /*0530*/  STS [R29+0x700], R22 ;  /* 0x000700161d007388 */ /* 0x0001e20000000800 */
[----:B------:R-:W-:Y:S05]  /*0540*/  @P1 BRA `(.L_x_3) ;  /* 0xfffffffc00541947 */ /* 0x000fea000383ffff */
.L_x_2:
[----:B------:R-:W-:Y:S05]  /*0550*/  @!P2 BRA `(.L_x_1) ;  /* 0x000000040048a947 */ /* 0x000fea0003800000 */
[----:B------:R-:W-:Y:S02]  /*0560*/  LOP3.LUT R8, R7, 0x7, RZ, 0xc0, !PT ;  /* 0x0000000707087812 */ /* 0x000fe400078ec0ff */
[----:B------:R-:W-:Y:S02]  /*0570*/  LEA R23, R3, R0, 0x3 ;  /* 0x0000000003177211 */ /* 0x000fe400078e18ff */
[----:B------:R-:W-:-:S04]  /*0580*/  IADD3 R8, P2, PT, R8, -0x1, RZ ;  /* 0xffffffff08087810 */ /* 0x000fc80007f5e0ff */
[----:B------:R-:W-:Y:S01]  /*0590*/  ISETP.GE.U32.AND P1, PT, R8, 0x3, PT ;  /* 0x000000030800780c */ /* 0x000fe20003f26070 */
[----:B------:R-:W-:-:S05]  /*05a0*/  IMAD.X R8, RZ, RZ, -0x1, P2 ;  /* 0xffffffffff087424 */ /* 0x000fca00010e06ff */
[----:B------:R-:W-:-:S13]  /*05b0*/  ISETP.GE.U32.AND.EX P1, PT, R8, RZ, PT, P1 ;  /* 0x000000ff0800720c */ /* 0x000fda0003f26110 */
[----:B------:R-:W-:Y:S05]  /*05c0*/  @!P1 BRA `(.L_x_4) ;  /* 0x0000000000809947 */ /* 0x000fea0003800000 */
[----:B------:R-:W1:Y:S01]  /*05d0*/  LDCU.64 UR4, c[0x0][0x380] ;  /* 0x00007000ff0477ac */ /* 0x000e620008000a00 */
[----:B------:R-:W-:Y:S01]  /*05e0*/  IMAD R11, R9, R4, RZ ;  /* 0x00000004090b7224 */ /* 0x000fe200078e02ff */
[----:B------:R-:W-:Y:S01]  /*05f0*/  SHF.L.U64.HI R21, R12, 0x2, R9 ;  /* 0x000000020c157819 */ /* 0x000fe20000010209 */
[----:B0-----:R-:W-:Y:S02]  /*0600*/  IMAD.MOV.U32 R18, RZ, RZ, R14 ;  /* 0x000000ffff127224 */ /* 0x001fe400078e000e */
[----:B------:R-:W-:Y:S02]  /*0610*/  IMAD.MOV.U32 R19, RZ, RZ, R15 ;  /* 0x000000ffff137224 */ /* 0x000fe400078e000f */
[-C--:B------:R-:W-:Y:S02]  /*0620*/  IMAD R11, R6, R12.reuse, R11 ;  /* 0x0000000c060b7224 */ /* 0x080fe400078e020b */
[----:B------:R-:W-:-:S04]  /*0630*/  IMAD.WIDE.U32 R18, R4, R12, R18 ;  /* 0x0000000c04127225 */ /* 0x000fc800078e0012 */
[----:B------:R-:W-:Y:S02]  /*0640*/  IMAD.SHL.U32 R25, R12, 0x4, RZ ;  /* 0x000000040c197824 */ /* 0x000fe400078e00ff */
[----:B------:R-:W-:Y:S01]  /*0650*/  IMAD.IADD R11, R19, 0x1, R11 ;  /* 0x00000001130b7824 */ /* 0x000fe200078e020b */
[----:B-1----:R-:W-:-:S04]  /*0660*/  LEA R10, P1, R18, UR4, 0x2 ;  /* 0x00000004120a7c11 */ /* 0x002fc8000f8210ff */
[-C--:B------:R-:W-:Y:S02]  /*0670*/  IADD3 R16, P2, PT, R10, R25.reuse, RZ ;  /* 0x000000190a107210 */ /* 0x080fe40007f5e0ff */
[----:B------:R-:W-:Y:S02]  /*0680*/  LEA.HI.X R11, R18, UR5, R11, 0x2, P1 ;  /* 0x00000005120b7c11 */ /* 0x000fe400088f140b */
[----:B------:R-:W-:-:S03]  /*0690*/  IADD3 R18, P1, PT, R16, R25, RZ ;  /* 0x0000001910127210 */ /* 0x000fc60007f3e0ff */
[--C-:B------:R-:W-:Y:S01]  /*06a0*/  IMAD.X R17, R11, 0x1, R21.reuse, P2 ;  /* 0x000000010b117824 */ /* 0x100fe200010e0615 */
[----:B------:R-:W-:Y:S01]  /*06b0*/  IADD3 R20, P2, PT, R18, R25, RZ ;  /* 0x0000001912147210 */ /* 0x000fe20007f5e0ff */
[----:B------:R-:W2:Y:S02]  /*06c0*/  LDG.E R10, desc[UR12][R10.64] ;  /* 0x0000000c0a0a7981 */ /* 0x000ea4000c1e1900 */
[--C-:B------:R-:W-:Y:S02]  /*06d0*/  IMAD.X R19, R17, 0x1, R21.reuse, P1 ;  /* 0x0000000111137824 */ /* 0x100fe400008e0615 */
[----:B------:R-:W3:Y:S02]  /*06e0*/  LDG.E R16, desc[UR12][R16.64] ;  /* 0x0000000c10107981 */ /* 0x000ee4000c1e1900 */
[----:B------:R-:W-:Y:S02]  /*06f0*/  IMAD.X R21, R19, 0x1, R21, P2 ;  /* 0x0000000113157824 */ /* 0x000fe400010e0615 */
[----:B------:R-:W4:Y:S04]  /*0700*/  LDG.E R18, desc[UR12][R18.64] ;  /* 0x0000000c12127981 */ /* 0x000f28000c1e1900 */
[----:B------:R-:W5:Y:S01]  /*0710*/  LDG.E R20, desc[UR12][R20.64] ;  /* 0x0000000c14147981 */ /* 0x000f62000c1e1900 */
[----:B------:R-:W0:Y:S01]  /*0720*/  S2UR UR5, SR_CgaCtaId ;  /* 0x00000000000579c3 */ /* 0x000e220000008800 */
[----:B------:R-:W-:Y:S01]  /*0730*/  UMOV UR4, 0x400 ;  /* 0x0000040000047882 */ /* 0x000fe20000000000 */
[----:B------:R-:W-:Y:S01]  /*0740*/  IMAD R8, R4, 0x40, R23 ;  /* 0x0000004004087824 */ /* 0x000fe200078e0217 */
[----:B0-----:R-:W-:-:S06]  /*0750*/  ULEA UR4, UR5, UR4, 0x18 ;  /* 0x0000000405047291 */ /* 0x001fcc000f8ec0ff */
[----:B------:R-:W-:Y:S02]  /*0760*/  LEA R25, R8, UR4, 0x2 ;  /* 0x0000000408197c11 */ /* 0x000fe4000f8e10ff */
[----:B------:R-:W-:-:S05]  /*0770*/  IADD3 R4, P1, PT, R4, 0x4, RZ ;  /* 0x0000000404047810 */ /* 0x000fca0007f3e0ff */
[----:B------:R-:W-:Y:S01]  /*0780*/  IMAD.X R6, RZ, RZ, R6, P1 ;  /* 0x000000ffff067224 */ /* 0x000fe200008e0606 */
[----:B--2---:R1:W-:Y:S04]  /*0790*/  STS [R25], R10 ;  /* 0x0000000a19007388 */ /* 0x0043e80000000800 */
[----:B---3--:R1:W-:Y:S04]  /*07a0*/  STS [R25+0x100], R16 ;  /* 0x0001001019007388 */ /* 0x0083e80000000800 */
[----:B----4-:R1:W-:Y:S04]  /*07b0*/  STS [R25+0x200], R18 ;  /* 0x0002001219007388 */ /* 0x0103e80000000800 */
[----:B-----5:R1:W-:Y:S02]  /*07c0*/  STS [R25+0x300], R20 ;  /* 0x0003001419007388 */ /* 0x0203e40000000800 */
.L_x_4:
[----:B------:R-:W-:-:S13]  /*07d0*/  LOP3.LUT P1, R8, R7, 0x3, RZ, 0xc0, !PT ;  /* 0x0000000307087812 */ /* 0x000fda000782c0ff */
[----:B------:R-:W-:Y:S05]  /*07e0*/  @!P1 BRA `(.L_x_1) ;  /* 0x0000000000a49947 */ /* 0x000fea0003800000 */
[----:B------:R-:W-:Y:S02]  /*07f0*/  ISETP.NE.AND P2, PT, R8, 0x1, PT ;  /* 0x000000010800780c */ /* 0x000fe40003f45270 */
[----:B-1----:R-:W-:-:S04]  /*0800*/  LOP3.LUT R10, R7, 0x1, RZ, 0xc0, !PT ;  /* 0x00000001070a7812 */ /* 0x002fc800078ec0ff */
[----:B------:R-:W-:-:S07]  /*0810*/  ISETP.NE.U32.AND P1, PT, R10, 0x1, PT ;  /* 0x000000010a00780c */ /* 0x000fce0003f25070 */
[----:B------:R-:W-:Y:S06]  /*0820*/  @!P2 BRA `(.L_x_5) ;  /* 0x000000000058a947 */ /* 0x000fec0003800000 */
[----:B------:R-:W0:Y:S01]  /*0830*/  LDCU.64 UR4, c[0x0][0x380] ;  /* 0x00007000ff0477ac */ /* 0x000e220008000a00 */
[----:B------:R-:W-:Y:S02]  /*0840*/  IMAD R17, R9, R4, RZ ;  /* 0x0000000409117224 */ /* 0x000fe400078e02ff */
[----:B------:R-:W-:Y:S02]  /*0850*/  IMAD.MOV.U32 R10, RZ, RZ, R14 ;  /* 0x000000ffff0a7224 */ /* 0x000fe400078e000e */
[----:B------:R-:W-:Y:S02]  /*0860*/  IMAD.MOV.U32 R11, RZ, RZ, R15 ;  /* 0x000000ffff0b7224 */ /* 0x000fe400078e000f */
[-C--:B------:R-:W-:Y:S02]  /*0870*/  IMAD R17, R6, R12.reuse, R17 ;  /* 0x0000000c06117224 */ /* 0x080fe400078e0211 */
[----:B------:R-:W-:-:S04]  /*0880*/  IMAD.WIDE.U32 R10, R4, R12, R10 ;  /* 0x0000000c040a7225 */ /* 0x000fc800078e000a */
[----:B------:R-:W-:Y:S01]  /*0890*/  IMAD.IADD R17, R11, 0x1, R17 ;  /* 0x000000010b117824 */ /* 0x000fe200078e0211 */
[----:B0-----:R-:W-:-:S04]  /*08a0*/  LEA R16, P2, R10, UR4, 0x2 ;  /* 0x000000040a107c11 */ /* 0x001fc8000f8410ff */
[----:B------:R-:W-:Y:S02]  /*08b0*/  LEA.HI.X R17, R10, UR5, R17, 0x2, P2 ;  /* 0x000000050a117c11 */ /* 0x000fe400090f1411 */
[----:B------:R-:W-:-:S03]  /*08c0*/  LEA R10, P2, R12, R16, 0x2 ;  /* 0x000000100c0a7211 */ /* 0x000fc600078410ff */
[----:B------:R-:W2:Y:S01]  /*08d0*/  LDG.E R16, desc[UR12][R16.64] ;  /* 0x0000000c10107981 */ /* 0x000ea2000c1e1900 */
[----:B------:R-:W-:-:S05]  /*08e0*/  LEA.HI.X R11, R12, R17, R9, 0x2, P2 ;  /* 0x000000110c0b7211 */ /* 0x000fca00010f1409 */
[----:B------:R-:W3:Y:S01]  /*08f0*/  LDG.E R10, desc[UR12][R10.64] ;  /* 0x0000000c0a0a7981 */ /* 0x000ee2000c1e1900 */
[----:B------:R-:W0:Y:S01]  /*0900*/  S2UR UR5, SR_CgaCtaId ;  /* 0x00000000000579c3 */ /* 0x000e220000008800 */
[----:B------:R-:W-:Y:S01]  /*0910*/  UMOV UR4, 0x400 ;  /* 0x0000040000047882 */ /* 0x000fe20000000000 */
[----:B------:R-:W-:Y:S01]  /*0920*/  IMAD R8, R4, 0x40, R23 ;  /* 0x0000004004087824 */ /* 0x000fe200078e0217 */
[----:B0-----:R-:W-:-:S06]  /*0930*/  ULEA UR4, UR5, UR4, 0x18 ;  /* 0x0000000405047291 */ /* 0x001fcc000f8ec0ff */
[----:B------:R-:W-:Y:S02]  /*0940*/  LEA R19, R8, UR4, 0x2 ;  /* 0x0000000408137c11 */ /* 0x000fe4000f8e10ff */
[----:B------:R-:W-:-:S04]  /*0950*/  IADD3 R4, P2, PT, R4, 0x2, RZ ;  /* 0x0000000204047810 */ /* 0x000fc80007f5e0ff */
[----:B------:R-:W-:Y:S01]  /*0960*/  IADD3.X R6, PT, PT, RZ, R6, RZ, P2, !PT ;  /* 0x00000006ff067210 */ /* 0x000fe200017fe4ff */
[----:B--2---:R1:W-:Y:S04]  /*0970*/  STS [R19], R16 ;  /* 0x0000001013007388 */ /* 0x0043e80000000800 */
[----:B---3--:R1:W-:Y:S04]  /*0980*/  STS [R19+0x100], R10 ;  /* 0x0001000a13007388 */ /* 0x0083e80000000800 */
.L_x_5:
[----:B------:R-:W-:Y:S05]  /*0990*/  @P1 BRA `(.L_x_1) ;  /* 0x0000000000381947 */ /* 0x000fea0003800000 */
[----:B------:R-:W2:Y:S01]  /*09a0*/  LDCU.64 UR4, c[0x0][0x380] ;  /* 0x00007000ff0477ac */ /* 0x000ea20008000a00 */
[----:B------:R-:W-:-:S04]  /*09b0*/  IMAD R9, R9, R4, RZ ;  /* 0x0000000409097224 */ /* 0x000fc800078e02ff */
[-C--:B------:R-:W-:Y:S02]  /*09c0*/  IMAD R9, R6, R12.reuse, R9 ;  /* 0x0000000c06097224 */ /* 0x080fe400078e0209 */
[----:B------:R-:W-:-:S04]  /*09d0*/  IMAD.WIDE.U32 R12, R4, R12, R14 ;  /* 0x0000000c040c7225 */ /* 0x000fc800078e000e */
[----:B------:R-:W-:Y:S01]  /*09e0*/  IMAD.IADD R9, R13, 0x1, R9 ;  /* 0x000000010d097824 */ /* 0x000fe200078e0209 */
[----:B--2---:R-:W-:-:S04]  /*09f0*/  LEA R8, P1, R12, UR4, 0x2 ;  /* 0x000000040c087c11 */ /* 0x004fc8000f8210ff */
[----:B------:R-:W-:-:S05]  /*0a00*/  LEA.HI.X R9, R12, UR5, R9, 0x2, P1 ;  /* 0x000000050c097c11 */ /* 0x000fca00088f1409 */
[----:B------:R-:W2:Y:S01]  /*0a10*/  LDG.E R8, desc[UR12][R8.64] ;  /* 0x0000000c08087981 */ /* 0x000ea2000c1e1900 */
[----:B------:R-:W3:Y:S01]  /*0a20*/  S2UR UR5, SR_CgaCtaId ;  /* 0x00000000000579c3 */ /* 0x000ee20000008800 */
[----:B------:R-:W-:Y:S01]  /*0a30*/  UMOV UR4, 0x400 ;  /* 0x0000040000047882 */ /* 0x000fe20000000000 */
[----:B------:R-:W-:Y:S01]  /*0a40*/  IMAD R4, R4, 0x40, R23 ;  /* 0x0000004004047824 */ /* 0x000fe200078e0217 */
[----:B---3--:R-:W-:-:S06]  /*0a50*/  ULEA UR4, UR5, UR4, 0x18 ;  /* 0x0000000405047291 */ /* 0x008fcc000f8ec0ff */
[----:B------:R-:W-:-:S05]  /*0a60*/  LEA R11, R4, UR4, 0x2 ;  /* 0x00000004040b7c11 */ /* 0x000fca000f8e10ff */
[----:B--2---:R2:W-:Y:S02]  /*0a70*/  STS [R11], R8 ;  /* 0x000000080b007388 */ /* 0x0045e40000000800 */
.L_x_1:
[----:B------:R-:W-:Y:S05]  /*0a80*/  BSYNC.RECONVERGENT B0 ;  /* 0x0000000000007941 */ /* 0x000fea0003800200 */
.L_x_0:
[----:B------:R-:W-:Y:S06]  /*0a90*/  BAR.SYNC.DEFER_BLOCKING 0x0 ;  /* 0x0000000000007b1d */ /* 0x000fec0000010000 */
[----:B------:R-:W-:Y:S05]  /*0aa0*/  @!P0 EXIT ;  /* 0x000000000000894d */ /* 0x000fea0003800000 */
[----:B------:R-:W-:Y:S01]  /*0ab0*/  ISETP.GE.AND P0, PT, R7, 0x1, PT ;  /* 0x000000010700780c */ /* 0x000fe20003f06270 */
[----:B------:R-:W-:-:S12]  /*0ac0*/  IMAD.MOV.U32 R4, RZ, RZ, RZ ;  /* 0x000000ffff047224 */ /* 0x000fd800078e00ff */
[----:B------:R-:W-:Y:S05]  /*0ad0*/  @!P0 BRA `(.L_x_6) ;  /* 0x0000000c00088947 */ /* 0x000fea0003800000 */
[----:B------:R-:W3:Y:S02]  /*0ae0*/  LDCU UR8, c[0x0][0x390] ;  /* 0x00007200ff0877ac */ /* 0x000ee40008000800 */
[----:B---3--:R-:W-:-:S09]  /*0af0*/  UISETP.GE.AND UP0, UPT, UR8, 0x1, UPT ;  /* 0x000000010800788c */ /* 0x008fd2000bf06270 */
[----:B------:R-:W-:Y:S05]  /*0b00*/  BRA.U !UP0, `(.L_x_6) ;  /* 0x0000000908fc7547 */ /* 0x000fea000b800000 */
[----:B------:R-:W-:Y:S01]  /*0b10*/  ULEA.HI UR4, UR8, UR8, URZ, 0x1 ;  /* 0x0000000808047291 */ /* 0x000fe2000f8f08ff */
[----:B------:R-:W-:Y:S01]  /*0b20*/  IMAD.MOV.U32 R4, RZ, RZ, RZ ;  /* 0x000000ffff047224 */ /* 0x000fe200078e00ff */
[----:B------:R-:W-:Y:S01]  /*0b30*/  UIADD3 UR11, UPT, UPT, UR7, UR14, URZ ;  /* 0x0000000e070b7290 */ /* 0x000fe2000fffe0ff */
[----:B------:R-:W-:Y:S01]  /*0b40*/  IMAD.MOV.U32 R12, RZ, RZ, RZ ;  /* 0x000000ffff0c7224 */ /* 0x000fe200078e00ff */
[----:B------:R-:W-:Y:S02]  /*0b50*/  USHF.R.S32.HI UR4, URZ, 0x1, UR4 ;  /* 0x00000001ff047899 */ /* 0x000fe40008011404 */
[----:B------:R-:W-:-:S04]  /*0b60*/  ULOP3.LUT UR8, UR8, 0x7ffffffc, URZ, 0xc0, !UPT ;  /* 0x7ffffffc08087892 */ /* 0x000fc8000f8ec0ff */
[----:B------:R-:W-:Y:S02]  /*0b70*/  VIADD R3, R3, -UR4 ;  /* 0x8000000403037c36 */ /* 0x000fe40008000000 */
[----:B------:R-:W-:Y:S02]  /*0b80*/  VIADD R13, R0, -UR4 ;  /* 0x80000004000d7c36 */ /* 0x000fe40008000000 */
[----:B-1----:R-:W-:-:S07]  /*0b90*/  VIADD R19, R2, -UR4 ;  /* 0x8000000402137c36 */ /* 0x002fce0008000000 */
.L_x_31:
[----:B------:R-:W-:-:S05]  /*0ba0*/  UMOV UR4, URZ ;  /* 0x000000ff00047c82 */ /* 0x000fca0008000000 */
.L_x_30:
[----:B------:R-:W1:Y:S01]  /*0bb0*/  LDCU UR9, c[0x0][0x390] ;  /* 0x00007200ff0977ac */ /* 0x000e620008000800 */
[----:B------:R-:W-:Y:S02]  /*0bc0*/  VIADD R14, R3, UR4 ;  /* 0x00000004030e7c36 */ /* 0x000fe40008000000 */
[----:B------:R-:W-:Y:S01]  /*0bd0*/  IMAD R9, R12, 0x40, R13 ;  /* 0x000000400c097824 */ /* 0x000fe200078e020d */
[----:B------:R-:W3:Y:S01]  /*0be0*/  LDCU UR15, c[0x0][0x390] ;  /* 0x00007200ff0f77ac */ /* 0x000ee20008000800 */
[----:B------:R-:W4:Y:S03]  /*0bf0*/  LDCU UR5, c[0x0][0x360] ;  /* 0x00006c00ff0577ac */ /* 0x000f260008000800 */
[----:B------:R-:W-:Y:S01]  /*0c00*/  LEA R14, R14, R9, 0x3 ;  /* 0x000000090e0e7211 */ /* 0x000fe200078e18ff */
[----:B------:R-:W0:Y:S01]  /*0c10*/  LDCU UR10, c[0x0][0x398] ;  /* 0x00007300ff0a77ac */ /* 0x000e220008000800 */
[----:B-1----:R-:W-:Y:S01]  /*0c20*/  ULEA.HI UR9, UR9, UR9, URZ, 0x1 ;  /* 0x0000000909097291 */ /* 0x002fe2000f8f08ff */
[----:B---3--:R-:W-:-:S03]  /*0c30*/  IMAD.U32 R6, RZ, RZ, UR15 ;  /* 0x0000000fff067e24 */ /* 0x008fc6000f8e00ff */
[----:B------:R-:W-:Y:S02]  /*0c40*/  USHF.R.S32.HI UR9, URZ, 0x1, UR9 ;  /* 0x00000001ff097899 */ /* 0x000fe40008011409 */
[----:B----4-:R-:W-:Y:S01]  /*0c50*/  UIADD3 UR5, UPT, UPT, UR6, UR5, URZ ;  /* 0x0000000506057290 */ /* 0x010fe2000fffe0ff */
[----:B------:R-:W-:Y:S01]  /*0c60*/  ISETP.GE.U32.AND P2, PT, R6, 0x4, PT ;  /* 0x000000040600780c */ /* 0x000fe20003f46070 */
[----:B------:R-:W-:Y:S02]  /*0c70*/  IMAD R0, R12, R6, UR4 ;  /* 0x000000040c007e24 */ /* 0x000fe4000f8e0206 */
[----:B------:R-:W-:-:S04]  /*0c80*/  VIADD R7, R5, -UR9 ;  /* 0x8000000905077c36 */ /* 0x000fc80008000000 */
[----:B------:R-:W-:Y:S01]  /*0c90*/  VIADD R7, R7, UR4 ;  /* 0x0000000407077c36 */ /* 0x000fe20008000000 */
[----:B------:R-:W-:-:S03]  /*0ca0*/  UIADD3 UR4, UPT, UPT, UR4, 0x1, URZ ;  /* 0x0000000104047890 */ /* 0x000fc6000fffe0ff */
[----:B0-----:R-:W-:Y:S01]  /*0cb0*/  IMAD R16, R12, UR10, R7 ;  /* 0x0000000a0c107c24 */ /* 0x001fe2000f8e0207 */
[C---:B------:R-:W-:Y:S02]  /*0cc0*/  ISETP.GE.AND P0, PT, R7.reuse, UR10, PT ;  /* 0x0000000a07007c0c */ /* 0x040fe4000bf06270 */
[C---:B------:R-:W-:Y:S01]  /*0cd0*/  ISETP.GE.AND P1, PT, R7.reuse, UR5, PT ;  /* 0x0000000507007c0c */ /* 0x040fe2000bf26270 */
[----:B------:R-:W-:Y:S01]  /*0ce0*/  UMOV UR5, URZ ;  /* 0x000000ff00057c82 */ /* 0x000fe20008000000 */
[C---:B------:R-:W-:Y:S02]  /*0cf0*/  ISETP.GT.AND P0, PT, R7.reuse, -0x1, !P0 ;  /* 0xffffffff0700780c */ /* 0x040fe40004704270 */
[----:B------:R-:W-:Y:S02]  /*0d00*/  ISETP.GE.AND P1, PT, R7, UR6, !P1 ;  /* 0x0000000607007c0c */ /* 0x000fe4000cf26270 */
[----:B------:R-:W-:Y:S01]  /*0d10*/  ISETP.NE.AND P3, PT, R6, UR4, PT ;  /* 0x0000000406007c0c */ /* 0x000fe2000bf65270 */
[----:B------:R-:W-:-:S12]  /*0d20*/  @!P2 BRA `(.L_x_7) ;  /* 0x000000040050a947 */ /* 0x000fd80003800000 */
[----:B------:R-:W0:Y:S01]  /*0d30*/  S2UR UR9, SR_CgaCtaId ;  /* 0x00000000000979c3 */ /* 0x000e220000008800 */
[----:B------:R-:W-:-:S07]  /*0d40*/  UMOV UR5, 0x400 ;  /* 0x0000040000057882 */ /* 0x000fce0000000000 */
[----:B--2---:R-:W1:Y:S08]  /*0d50*/  LDC.64 R8, c[0x0][0x380] ;  /* 0x0000e000ff087b82 */ /* 0x004e700000000a00 */
[----:B------:R-:W2:Y:S01]  /*0d60*/  LDC.64 R6, c[0x0][0x390] ;  /* 0x0000e400ff067b82 */ /* 0x000ea20000000a00 */
[----:B0-----:R-:W-:-:S03]  /*0d70*/  ULEA UR9, UR9, UR5, 0x18 ;  /* 0x0000000509097291 */ /* 0x001fc6000f8ec0ff */
[----:B------:R-:W-:-:S09]  /*0d80*/  UMOV UR5, URZ ;  /* 0x000000ff00057c82 */ /* 0x000fd20008000000 */
.L_x_20:
[----:B------:R-:W-:Y:S01]  /*0d90*/  VIADD R18, R19, UR5 ;  /* 0x0000000513127c36 */ /* 0x000fe20008000000 */
[----:B------:R-:W-:Y:S01]  /*0da0*/  BSSY.RECONVERGENT B0, `(.L_x_8) ;  /* 0x0000017000007945 */ /* 0x000fe20003800200 */
[----:B------:R-:W-:Y:S02]  /*0db0*/  VIADD R15, R14, UR5 ;  /* 0x000000050e0f7c36 */ /* 0x000fe40008000000 */
[----:B--2---:R-:W-:Y:S01]  /*0dc0*/  IMAD R17, R0, R6, UR5 ;  /* 0x0000000500117e24 */ /* 0x004fe2000f8e0206 */
[-C--:B------:R-:W-:Y:S01]  /*0dd0*/  ISETP.GE.AND P2, PT, R18, R7.reuse, PT ;  /* 0x000000071200720c */ /* 0x080fe20003f46270 */
[----:B------:R-:W-:Y:S01]  /*0de0*/  UIADD3 UR5, UPT, UPT, UR5, 0x4, URZ ;  /* 0x0000000405057890 */ /* 0x000fe2000fffe0ff */
[----:B------:R-:W-:Y:S01]  /*0df0*/  IMAD R11, R16, R7, R18 ;  /* 0x00000007100b7224 */ /* 0x000fe200078e0212 */
[----:B------:R-:W-:Y:S01]  /*0e00*/  LEA R15, R15, UR9, 0x2 ;  /* 0x000000090f0f7c11 */ /* 0x000fe2000f8e10ff */
[----:B------:R-:W-:Y:S01]  /*0e10*/  IMAD.SHL.U32 R17, R17, 0x4, RZ ;  /* 0x0000000411117824 */ /* 0x000fe200078e00ff */
[----:B------:R-:W-:Y:S01]  /*0e20*/  ISETP.GT.AND P2, PT, R18, -0x1, !P2 ;  /* 0xffffffff1200780c */ /* 0x000fe20005744270 */
[----:B------:R-:W-:Y:S01]  /*0e30*/  UISETP.NE.AND UP0, UPT, UR5, UR8, UPT ;  /* 0x000000080500728c */ /* 0x000fe2000bf05270 */
[----:B-1----:R-:W-:-:S02]  /*0e40*/  IMAD.WIDE R10, R11, 0x4, R8 ;  /* 0x000000040b0a7825 */ /* 0x002fc400078e0208 */
[----:B------:R-:W-:-:S13]  /*0e50*/  PLOP3.LUT P2, PT, P0, P2, PT, 0x80, 0x8 ;  /* 0x000000000008781c */ /* 0x000fda0000745070 */
[----:B------:R-:W-:Y:S05]  /*0e60*/  @!P2 BRA `(.L_x_9) ;  /* 0x000000000028a947 */ /* 0x000fea0003800000 */
[C---:B------:R-:W-:Y:S02]  /*0e70*/  ISETP.GE.AND P2, PT, R18.reuse, UR7, P1 ;  /* 0x0000000712007c0c */ /* 0x040fe40008f46270 */
[----:B------:R-:W-:-:S13]  /*0e80*/  ISETP.LT.AND P4, PT, R18, UR11, PT ;  /* 0x0000000b12007c0c */ /* 0x000fda000bf81270 */
[----:B------:R-:W-:Y:S05]  /*0e90*/  @P2 BRA P4, `(.L_x_10) ;  /* 0x0000000000102947 */ /* 0x000fea0002000000 */
[----:B------:R-:W2:Y:S01]  /*0ea0*/  LDG.E R21, desc[UR12][R10.64] ;  /* 0x0000000c0a157981 */ /* 0x000ea2000c1e1900 */
[----:B------:R-:W2:Y:S02]  /*0eb0*/  LDC R20, c[0x3][R17] ;  /* 0x00c0000011147b82 */ /* 0x000ea40000000800 */
[----:B--2---:R-:W-:Y:S01]  /*0ec0*/  FFMA R4, R21, R20, R4 ;  /* 0x0000001415047223 */ /* 0x004fe20000000004 */
[----:B------:R-:W-:Y:S06]  /*0ed0*/  BRA `(.L_x_9) ;  /* 0x00000000000c7947 */ /* 0x000fec0003800000 */
.L_x_10:
[----:B------:R-:W0:Y:S01]  /*0ee0*/  LDS R21, [R15] ;  /* 0x000000000f157984 */ /* 0x000e220000000800 */
[----:B------:R-:W0:Y:S02]  /*0ef0*/  LDC R23, c[0x3][R17] ;  /* 0x00c0000011177b82 */ /* 0x000e240000000800 */
[----:B0-----:R-:W-:-:S07]  /*0f00*/  FFMA R4, R23, R21, R4 ;  /* 0x0000001517047223 */ /* 0x001fce0000000004 */
.L_x_9:
[----:B------:R-:W-:Y:S05]  /*0f10*/  BSYNC.RECONVERGENT B0 ;  /* 0x0000000000007941 */ /* 0x000fea0003800200 */
.L_x_8:
[----:B------:R-:W-:Y:S01]  /*0f20*/  VIADD R20, R18, 0x1 ;  /* 0x0000000112147836 */ /* 0x000fe20000000000 */
[----:B------:R-:W-:Y:S04]  /*0f30*/  BSSY.RECONVERGENT B0, `(.L_x_11) ;  /* 0x000000f000007945 */ /* 0x000fe80003800200 */
[----:B------:R-:W-:-:S04]  /*0f40*/  ISETP.GE.AND P2, PT, R20, R7, PT ;  /* 0x000000071400720c */ /* 0x000fc80003f46270 */
[----:B------:R-:W-:-:S04]  /*0f50*/  ISETP.GT.AND P2, PT, R20, -0x1, !P2 ;  /* 0xffffffff1400780c */ /* 0x000fc80005744270 */
        /* <DEDUP_REMOVED lines=9> */
.L_x_13:
[----:B------:R-:W0:Y:S01]  /*0ff0*/  LDS R21, [R15+0x4] ;  /* 0x000004000f157984 */ /* 0x000e220000000800 */
[----:B------:R-:W0:Y:S02]  /*1000*/  LDC R23, c[0x3][R17+0x4] ;  /* 0x00c0010011177b82 */ /* 0x000e240000000800 */
[----:B0-----:R-:W-:-:S07]  /*1010*/  FFMA R4, R23, R21, R4 ;  /* 0x0000001517047223 */ /* 0x001fce0000000004 */
.L_x_12:
[----:B------:R-:W-:Y:S05]  /*1020*/  BSYNC.RECONVERGENT B0 ;  /* 0x0000000000007941 */ /* 0x000fea0003800200 */
.L_x_11:
        /* <DEDUP_REMOVED lines=13> */
.L_x_16:
[----:B------:R-:W0:Y:S01]  /*1100*/  LDS R21, [R15+0x8] ;  /* 0x000008000f157984 */ /* 0x000e220000000800 */
[----:B------:R-:W0:Y:S02]  /*1110*/  LDC R23, c[0x3][R17+0x8] ;  /* 0x00c0020011177b82 */ /* 0x000e240000000800 */
[----:B0-----:R-:W-:-:S07]  /*1120*/  FFMA R4, R23, R21, R4 ;  /* 0x0000001517047223 */ /* 0x001fce0000000004 */
.L_x_15:
[----:B------:R-:W-:Y:S05]  /*1130*/  BSYNC.RECONVERGENT B0 ;  /* 0x0000000000007941 */ /* 0x000fea0003800200 */
.L_x_14:
        /* <DEDUP_REMOVED lines=13> */
.L_x_19:
[----:B------:R-:W0:Y:S01]  /*1210*/  LDS R15, [R15+0xc] ;  /* 0x00000c000f0f7984 */ /* 0x000e220000000800 */
[----:B------:R-:W0:Y:S02]  /*1220*/  LDC R17, c[0x3][R17+0xc] ;  /* 0x00c0030011117b82 */ /* 0x000e240000000800 */
[----:B0-----:R-:W-:-:S07]  /*1230*/  FFMA R4, R17, R15, R4 ;  /* 0x0000000f11047223 */ /* 0x001fce0000000004 */
.L_x_18:
[----:B------:R-:W-:Y:S05]  /*1240*/  BSYNC.RECONVERGENT B0 ;  /* 0x0000000000007941 */ /* 0x000fea0003800200 */
.L_x_17:
[----:B------:R-:W-:Y:S05]  /*1250*/  BRA.U UP0, `(.L_x_20) ;  /* 0xfffffff900cc7547 */ /* 0x000fea000b83ffff */
[----:B------:R-:W-:-:S05]  /*1260*/  UMOV UR5, UR8 ;  /* 0x0000000800057c82 */ /* 0x000fca0008000000 */
.L_x_7:
[----:B------:R-:W-:-:S13]  /*1270*/  LOP3.LUT P2, R10, R6, 0x3, RZ, 0xc0, !PT ;  /* 0x00000003060a7812 */ /* 0x000fda000784c0ff */
[----:B------:R-:W-:Y:S05]  /*1280*/  @!P2 BRA `(.L_x_21) ;  /* 0x000000040008a947 */ /* 0x000fea0003800000 */
[----:B------:R-:W0:Y:S01]  /*1290*/  LDCU UR15, c[0x0][0x394] ;  /* 0x00007280ff0f77ac */ /* 0x000e220008000800 */
[----:B------:R-:W1:Y:S01]  /*12a0*/  S2UR UR10, SR_CgaCtaId ;  /* 0x00000000000a79c3 */ /* 0x000e620000008800 */
[----:B------:R-:W-:Y:S01]  /*12b0*/  VIADD R7, R19, UR5 ;  /* 0x0000000513077c36 */ /* 0x000fe20008000000 */
[----:B------:R-:W-:Y:S01]  /*12c0*/  BSSY.RECONVERGENT B0, `(.L_x_22) ;  /* 0x0000018000007945 */ /* 0x000fe20003800200 */
[----:B------:R-:W-:Y:S01]  /*12d0*/  UMOV UR9, 0x400 ;  /* 0x0000040000097882 */ /* 0x000fe20000000000 */
[----:B------:R-:W-:Y:S02]  /*12e0*/  VIADD R14, R14, UR5 ;  /* 0x000000050e0e7c36 */ /* 0x000fe40008000000 */
[----:B------:R-:W-:Y:S02]  /*12f0*/  IMAD R0, R0, R6, UR5 ;  /* 0x0000000500007e24 */ /* 0x000fe4000f8e0206 */
[----:B--2---:R-:W2:Y:S02]  /*1300*/  LDC.64 R8, c[0x0][0x380] ;  /* 0x0000e000ff087b82 */ /* 0x004ea40000000a00 */
[----:B------:R-:W-:Y:S01]  /*1310*/  IMAD.SHL.U32 R0, R0, 0x4, RZ ;  /* 0x0000000400007824 */ /* 0x000fe200078e00ff */
[----:B0-----:R-:W-:Y:S01]  /*1320*/  ISETP.GE.AND P2, PT, R7, UR15, PT ;  /* 0x0000000f07007c0c */ /* 0x001fe2000bf46270 */
[----:B------:R-:W-:-:S03]  /*1330*/  IMAD R11, R16, UR15, R7 ;  /* 0x0000000f100b7c24 */ /* 0x000fc6000f8e0207 */
[----:B------:R-:W-:Y:S01]  /*1340*/  ISETP.GT.AND P2, PT, R7, -0x1, !P2 ;  /* 0xffffffff0700780c */ /* 0x000fe20005744270 */
[----:B-1----:R-:W-:-:S03]  /*1350*/  ULEA UR9, UR10, UR9, 0x18 ;  /* 0x000000090a097291 */ /* 0x002fc6000f8ec0ff */
[----:B------:R-:W-:-:S03]  /*1360*/  PLOP3.LUT P2, PT, P0, P2, PT, 0x80, 0x8 ;  /* 0x000000000008781c */ /* 0x000fc60000745070 */
[----:B------:R-:W-:Y:S01]  /*1370*/  LEA R14, R14, UR9, 0x2 ;  /* 0x000000090e0e7c11 */ /* 0x000fe2000f8e10ff */
[----:B--2---:R-:W-:-:S09]  /*1380*/  IMAD.WIDE R8, R11, 0x4, R8 ;  /* 0x000000040b087825 */ /* 0x004fd200078e0208 */
        /* <DEDUP_REMOVED lines=8> */
.L_x_24:
[----:B------:R-:W0:Y:S01]  /*1410*/  LDS R11, [R14] ;  /* 0x000000000e0b7984 */ /* 0x000e220000000800 */
[----:B------:R-:W0:Y:S02]  /*1420*/  LDC R15, c[0x3][R0] ;  /* 0x00c00000000f7b82 */ /* 0x000e240000000800 */
[----:B0-----:R-:W-:-:S07]  /*1430*/  FFMA R4, R15, R11, R4 ;  /* 0x0000000b0f047223 */ /* 0x001fce0000000004 */
.L_x_23:
[----:B------:R-:W-:Y:S05]  /*1440*/  BSYNC.RECONVERGENT B0 ;  /* 0x0000000000007941 */ /* 0x000fea0003800200 */
.L_x_22:
[----:B------:R-:W-:-:S13]  /*1450*/  ISETP.NE.AND P2, PT, R10, 0x1, PT ;  /* 0x000000010a00780c */ /* 0x000fda0003f45270 */
[----:B------:R-:W-:Y:S05]  /*1460*/  @!P2 BRA `(.L_x_21) ;  /* 0x000000000090a947 */ /* 0x000fea0003800000 */
[----:B------:R-:W-:Y:S01]  /*1470*/  VIADD R6, R7, 0x1 ;  /* 0x0000000107067836 */ /* 0x000fe20000000000 */
[----:B------:R-:W-:Y:S04]  /*1480*/  BSSY.RECONVERGENT B0, `(.L_x_25) ;  /* 0x000000f000007945 */ /* 0x000fe80003800200 */
[----:B------:R-:W-:-:S04]  /*1490*/  ISETP.GE.AND P2, PT, R6, UR15, PT ;  /* 0x0000000f06007c0c */ /* 0x000fc8000bf46270 */
        /* <DEDUP_REMOVED lines=10> */
.L_x_27:
[----:B------:R-:W0:Y:S01]  /*1540*/  LDS R11, [R14+0x4] ;  /* 0x000004000e0b7984 */ /* 0x000e220000000800 */
[----:B------:R-:W0:Y:S02]  /*1550*/  LDC R15, c[0x3][R0+0x4] ;  /* 0x00c00100000f7b82 */ /* 0x000e240000000800 */
[----:B0-----:R-:W-:-:S07]  /*1560*/  FFMA R4, R15, R11, R4 ;  /* 0x0000000b0f047223 */ /* 0x001fce0000000004 */
.L_x_26:
[----:B------:R-:W-:Y:S05]  /*1570*/  BSYNC.RECONVERGENT B0 ;  /* 0x0000000000007941 */ /* 0x000fea0003800200 */
.L_x_25:
        /* <DEDUP_REMOVED lines=15> */
.L_x_29:
[----:B------:R-:W0:Y:S01]  /*1670*/  LDS R7, [R14+0x8] ;  /* 0x000008000e077984 */ /* 0x000e220000000800 */
[----:B------:R-:W0:Y:S02]  /*1680*/  LDC R9, c[0x3][R0+0x8] ;  /* 0x00c0020000097b82 */ /* 0x000e240000000800 */
[----:B0-----:R-:W-:-:S07]  /*1690*/  FFMA R4, R9, R7, R4 ;  /* 0x0000000709047223 */ /* 0x001fce0000000004 */
.L_x_28:
[----:B------:R-:W-:Y:S05]  /*16a0*/  BSYNC.RECONVERGENT B0 ;  /* 0x0000000000007941 */ /* 0x000fea0003800200 */
.L_x_21:
[----:B------:R-:W-:Y:S05]  /*16b0*/  @P3 BRA `(.L_x_30) ;  /* 0xfffffff4003c3947 */ /* 0x000fea000383ffff */
[----:B------:R-:W0:Y:S01]  /*16c0*/  LDCU UR4, c[0x0][0x39c] ;  /* 0x00007380ff0477ac */ /* 0x000e220008000800 */
[----:B------:R-:W-:-:S05]  /*16d0*/  VIADD R12, R12, 0x1 ;  /* 0x000000010c0c7836 */ /* 0x000fca0000000000 */
[----:B0-----:R-:W-:-:S13]  /*16e0*/  ISETP.NE.AND P0, PT, R12, UR4, PT ;  /* 0x000000040c007c0c */ /* 0x001fda000bf05270 */
[----:B------:R-:W-:Y:S05]  /*16f0*/  @P0 BRA `(.L_x_31) ;  /* 0xfffffff400280947 */ /* 0x000fea000383ffff */
.L_x_6:
[----:B------:R-:W3:Y:S01]  /*1700*/  LDC.64 R6, c[0x0][0x388] ;  /* 0x0000e200ff067b82 */ /* 0x000ee20000000a00 */
[----:B------:R-:W4:Y:S02]  /*1710*/  LDCU UR4, c[0x0][0x394] ;  /* 0x00007280ff0477ac */ /* 0x000f240008000800 */
[----:B----4-:R-:W-:-:S04]  /*1720*/  IMAD R3, R5, UR4, R2 ;  /* 0x0000000405037c24 */ /* 0x010fc8000f8e0202 */
[----:B---3--:R-:W-:-:S05]  /*1730*/  IMAD.WIDE R2, R3, 0x4, R6 ;  /* 0x0000000403027825 */ /* 0x008fca00078e0206 */
[----:B------:R-:W-:Y:S01]  /*1740*/  STG.E desc[UR12][R2.64], R4 ;  /* 0x0000000402007986 */ /* 0x000fe2000c10190c */
[----:B------:R-:W-:Y:S05]  /*1750*/  EXIT ;  /* 0x000000000000794d */ /* 0x000fea0003800000 */
.L_x_32:
[----:B------:R-:W-:-:S00]  /*1760*/  BRA `(.L_x_32) ;  /* 0xfffffffc00fc7947 */ /* 0x000fc0000383ffff */
[----:B------:R-:W-:-:S00]  /*1770*/  NOP ;  /* 0x0000000000007918 */ /* 0x000fc00000000000 */
        /* <DEDUP_REMOVED lines=8> */
.L_x_33:


//--------------------- .nv.shared._Z20conv_2D_simple_tiledPfS_iiii --------------------------
	.section	.nv.shared._Z20conv_2D_simple_tiledPfS_iiii,"aw",@nobits
	.sectionflags	@""
	.align	4
.nv.shared._Z20conv_2D_simple_tiledPfS_iiii:
	.zero		3072


//--------------------- .nv.shared.reserved.0     --------------------------
	.section	.nv.shared.reserved.0,"aw",@nobits
	.weak		__nv_reservedSMEM_offset_0_alias
	.size		__nv_reservedSMEM_offset_0_alias, 0, 64
	.other		__nv_reservedSMEM_offset_0_alias,@"STO_CUDA_RESERVED_SHARED STV_DEFAULT"
__nv_reservedSMEM_offset_0_alias:
	.zero		0
	.zero		64


//--------------------- .nv.constant0._Z20conv_2D_simple_tiledPfS_iiii --------------------------
	.section	.nv.constant0._Z20conv_2D_simple_tiledPfS_iiii,"a",@progbits
	.sectionflags	@""
	.align	4
.nv.constant0._Z20conv_2D_simple_tiledPfS_iiii:
	.zero		928


//--------------------- SYMBOLS --------------------------

	.type		.nv.reservedSmem.offset0,@object
	.size		.nv.reservedSmem.offset0,0x4
	.type		.nv.reservedSmem.cap,@object
	.size		.nv.reservedSmem.cap,0x4
